	.headerflags	@"EF_CUDA_TEXMODE_UNIFIED EF_CUDA_64BIT_ADDRESS EF_CUDA_ACCELERATORS EF_CUDA_SM90 EF_CUDA_VIRTUAL_SM(EF_CUDA_SM90)"
	.elftype	@"ET_EXEC"


//--------------------- .nv.info                  --------------------------
	.section	.nv.info,"",@"SHT_CUDA_INFO"
	.align	4


	//----- nvinfo : EIATTR_REGCOUNT
	.align		4
        /*0000*/ 	.byte	0x04, 0x2f
        /*0002*/ 	.short	(.L_3 - .L_2)
	.align		4
.L_2:
        /*0004*/ 	.word	index@(triton_poi_fused__native_batch_norm_legit_no_training_clone_convolution_4)
        /*0008*/ 	.word	0x0000003c


	//----- nvinfo : EIATTR_MIN_STACK_SIZE
	.align		4
.L_3:
        /*000c*/ 	.byte	0x04, 0x12
        /*000e*/ 	.short	(.L_5 - .L_4)
	.align		4
.L_4:
        /*0010*/ 	.word	index@(triton_poi_fused__native_batch_norm_legit_no_training_clone_convolution_4)
        /*0014*/ 	.word	0x00000000


	//----- nvinfo : EIATTR_FRAME_SIZE
	.align		4
.L_5:
        /*0018*/ 	.byte	0x04, 0x11
        /*001a*/ 	.short	(.L_7 - .L_6)
	.align		4
.L_6:
        /*001c*/ 	.word	index@(triton_poi_fused__native_batch_norm_legit_no_training_clone_convolution_4)
        /*0020*/ 	.word	0x00000000


	//----- nvinfo : EIATTR_MIN_STACK_SIZE
	.align		4
.L_7:
        /*0024*/ 	.byte	0x04, 0x12
        /*0026*/ 	.short	(.L_9 - .L_8)
	.align		4
.L_8:
        /*0028*/ 	.word	index@(triton_poi_fused__native_batch_norm_legit_no_training_clone_convolution_4)
        /*002c*/ 	.word	0x00000000
.L_9:


//--------------------- .nv.info.triton_poi_fused__native_batch_norm_legit_no_training_clone_convolution_4 --------------------------
	.section	.nv.info.triton_poi_fused__native_batch_norm_legit_no_training_clone_convolution_4,"",@"SHT_CUDA_INFO"
	.sectionflags	@""
	.align	4


	//----- nvinfo : EIATTR_CUDA_API_VERSION
	.align		4
        /*0000*/ 	.byte	0x04, 0x37
        /*0002*/ 	.short	(.L_11 - .L_10)
.L_10:
        /*0004*/ 	.word	0x0000007c


	//----- nvinfo : EIATTR_KPARAM_INFO
	.align		4
.L_11:
        /*0008*/ 	.byte	0x04, 0x17
        /*000a*/ 	.short	(.L_13 - .L_12)
.L_12:
        /*000c*/ 	.word	0x00000000
        /*0010*/ 	.short	0x0008
        /*0012*/ 	.short	0x003c
        /*0014*/ 	.byte	0x00, 0xf0, 0x11, 0x00


	//----- nvinfo : EIATTR_KPARAM_INFO
	.align		4
.L_13:
        /*0018*/ 	.byte	0x04, 0x17
        /*001a*/ 	.short	(.L_15 - .L_14)
.L_14:
        /*001c*/ 	.word	0x00000000
        /*0020*/ 	.short	0x0007
        /*0022*/ 	.short	0x0038
        /*0024*/ 	.byte	0x00, 0xf0, 0x11, 0x00


	//----- nvinfo : EIATTR_KPARAM_INFO
	.align		4
.L_15:
        /*0028*/ 	.byte	0x04, 0x17
        /*002a*/ 	.short	(.L_17 - .L_16)
.L_16:
        /*002c*/ 	.word	0x00000000
        /*0030*/ 	.short	0x0006
        /*0032*/ 	.short	0x0030
        /*0034*/ 	.byte	0x00, 0xf4, 0x21, 0x00


	//----- nvinfo : EIATTR_KPARAM_INFO
	.align		4
.L_17:
        /*0038*/ 	.byte	0x04, 0x17
        /*003a*/ 	.short	(.L_19 - .L_18)
.L_18:
        /*003c*/ 	.word	0x00000000
        /*0040*/ 	.short	0x0005
        /*0042*/ 	.short	0x0028
        /*0044*/ 	.byte	0x00, 0xf4, 0x21, 0x00


	//----- nvinfo : EIATTR_KPARAM_INFO
	.align		4
.L_19:
        /*0048*/ 	.byte	0x04, 0x17
        /*004a*/ 	.short	(.L_21 - .L_20)
.L_20:
        /*004c*/ 	.word	0x00000000
        /*0050*/ 	.short	0x0004
        /*0052*/ 	.short	0x0020
        /*0054*/ 	.byte	0x00, 0xf4, 0x21, 0x00


	//----- nvinfo : EIATTR_KPARAM_INFO
	.align		4
.L_21:
        /*0058*/ 	.byte	0x04, 0x17
        /*005a*/ 	.short	(.L_23 - .L_22)
.L_22:
        /*005c*/ 	.word	0x00000000
        /*0060*/ 	.short	0x0003
        /*0062*/ 	.short	0x0018
        /*0064*/ 	.byte	0x00, 0xf4, 0x21, 0x00


	//----- nvinfo : EIATTR_KPARAM_INFO
	.align		4
.L_23:
        /*0068*/ 	.byte	0x04, 0x17
        /*006a*/ 	.short	(.L_25 - .L_24)
.L_24:
        /*006c*/ 	.word	0x00000000
        /*0070*/ 	.short	0x0002
        /*0072*/ 	.short	0x0010
        /*0074*/ 	.byte	0x00, 0xf4, 0x21, 0x00


	//----- nvinfo : EIATTR_KPARAM_INFO
	.align		4
.L_25:
        /*0078*/ 	.byte	0x04, 0x17
        /*007a*/ 	.short	(.L_27 - .L_26)
.L_26:
        /*007c*/ 	.word	0x00000000
        /*0080*/ 	.short	0x0001
        /*0082*/ 	.short	0x0008
        /*0084*/ 	.byte	0x00, 0xf4, 0x21, 0x00


	//----- nvinfo : EIATTR_KPARAM_INFO
	.align		4
.L_27:
        /*0088*/ 	.byte	0x04, 0x17
        /*008a*/ 	.short	(.L_29 - .L_28)
.L_28:
        /*008c*/ 	.word	0x00000000
        /*0090*/ 	.short	0x0000
        /*0092*/ 	.short	0x0000
        /*0094*/ 	.byte	0x00, 0xf4, 0x21, 0x00


	//----- nvinfo : EIATTR_SPARSE_MMA_MASK
	.align		4
.L_29:
        /*0098*/ 	.byte	0x03, 0x50
        /*009a*/ 	.short	0x0000


	//----- nvinfo : EIATTR_MAXREG_COUNT
	.align		4
        /*009c*/ 	.byte	0x03, 0x1b
        /*009e*/ 	.short	0x00ff


	//----- nvinfo : EIATTR_EXIT_INSTR_OFFSETS
	.align		4
        /*00a0*/ 	.byte	0x04, 0x1c
        /*00a2*/ 	.short	(.L_31 - .L_30)


	//   ....[0]....
.L_30:
        /*00a4*/ 	.word	0x00001550


	//   ....[1]....
        /*00a8*/ 	.word	0x000015a0


	//----- nvinfo : EIATTR_REQNTID
	.align		4
.L_31:
        /*00ac*/ 	.byte	0x04, 0x10
        /*00ae*/ 	.short	(.L_33 - .L_32)
.L_32:
        /*00b0*/ 	.word	0x00000100
        /*00b4*/ 	.word	0x00000001
        /*00b8*/ 	.word	0x00000001


	//----- nvinfo : EIATTR_CBANK_PARAM_SIZE
	.align		4
.L_33:
        /*00bc*/ 	.byte	0x03, 0x19
        /*00be*/ 	.short	0x0040


	//----- nvinfo : EIATTR_PARAM_CBANK
	.align		4
        /*00c0*/ 	.byte	0x04, 0x0a
        /*00c2*/ 	.short	(.L_35 - .L_34)
	.align		4
.L_34:
        /*00c4*/ 	.word	index@(.nv.constant0.triton_poi_fused__native_batch_norm_legit_no_training_clone_convolution_4)
        /*00c8*/ 	.short	0x0210
        /*00ca*/ 	.short	0x0040


	//----- nvinfo : EIATTR_SW_WAR
	.align		4
.L_35:
        /*00cc*/ 	.byte	0x04, 0x36
        /*00ce*/ 	.short	(.L_37 - .L_36)
.L_36:
        /*00d0*/ 	.word	0x00000008
.L_37:


//--------------------- .nv.callgraph             --------------------------
	.section	.nv.callgraph,"",@"SHT_CUDA_CALLGRAPH"
	.align	4
	.sectionentsize	8
	.align		4
        /*0000*/ 	.word	0x00000000
	.align		4
        /*0004*/ 	.word	0xffffffff
	.align		4
        /*0008*/ 	.word	0x00000000
	.align		4
        /*000c*/ 	.word	0xfffffffe
	.align		4
        /*0010*/ 	.word	0x00000000
	.align		4
        /*0014*/ 	.word	0xfffffffd
	.align		4
        /*0018*/ 	.word	0x00000000
	.align		4
        /*001c*/ 	.word	0xfffffffc


//--------------------- .nv.constant4             --------------------------
	.section	.nv.constant4,"a",@progbits
	.align	8
	.align		8
.nv.constant4:
        /*0000*/ 	.dword	_$_str
	.align		8
        /*0008*/ 	.dword	_$_str_$_2


//--------------------- .text.triton_poi_fused__native_batch_norm_legit_no_training_clone_convolution_4 --------------------------
	.section	.text.triton_poi_fused__native_batch_norm_legit_no_training_clone_convolution_4,"ax",@progbits
	.sectionflags	@"SHF_BARRIERS=1"
	.align	128
        .global         triton_poi_fused__native_batch_norm_legit_no_training_clone_convolution_4
        .type           triton_poi_fused__native_batch_norm_legit_no_training_clone_convolution_4,@function
        .size           triton_poi_fused__native_batch_norm_legit_no_training_clone_convolution_4,(.L_x_1 - triton_poi_fused__native_batch_norm_legit_no_training_clone_convolution_4)
        .other          triton_poi_fused__native_batch_norm_legit_no_training_clone_convolution_4,@"STO_CUDA_ENTRY STV_DEFAULT"
triton_poi_fused__native_batch_norm_legit_no_training_clone_convolution_4:
.text.triton_poi_fused__native_batch_norm_legit_no_training_clone_convolution_4:
[----:B------:R-:W0:Y:S01]  /*0000*/  LDC R1, c[0x0][0x28] ;  /* 0x00000a00ff017b82 */ /* 0x000e220000000800 */
[----:B------:R-:W1:Y:S07]  /*0010*/  S2R R0, SR_TID.X ;  /* 0x0000000000007919 */ /* 0x000e6e0000002100 */
[----:B------:R-:W2:Y:S01]  /*0020*/  LDC.64 R2, c[0x0][0x228] ;  /* 0x00008a00ff027b82 */ /* 0x000ea20000000a00 */
[----:B------:R-:W-:Y:S02]  /*0030*/  CS2R R40, SRZ ;  /* 0x0000000000287805 */ /* 0x000fe4000001ff00 */
[----:B------:R-:W-:Y:S01]  /*0040*/  CS2R R42, SRZ ;  /* 0x00000000002a7805 */ /* 0x000fe2000001ff00 */
[----:B------:R-:W3:Y:S01]  /*0050*/  S2R R46, SR_CTAID.X ;  /* 0x00000000002e7919 */ /* 0x000ee20000002500 */
[----:B------:R-:W-:Y:S01]  /*0060*/  ULDC.64 UR6, c[0x0][0x208] ;  /* 0x0000820000067ab9 */ /* 0x000fe20000000a00 */
[----:B------:R-:W4:Y:S02]  /*0070*/  S2R R47, SR_CTAID.Y ;  /* 0x00000000002f7919 */ /* 0x000f240000002600 */
[----:B------:R-:W5:Y:S08]  /*0080*/  LDC.64 R6, c[0x0][0x218] ;  /* 0x00008600ff067b82 */ /* 0x000f700000000a00 */
[----:B------:R-:W5:Y:S08]  /*0090*/  LDC.64 R38, c[0x0][0x210] ;  /* 0x00008400ff267b82 */ /* 0x000f700000000a00 */
[----:B------:R-:W5:Y:S01]  /*00a0*/  LDC.64 R48, c[0x0][0x220] ;  /* 0x00008800ff307b82 */ /* 0x000f620000000a00 */
[----:B-1----:R-:W-:-:S07]  /*00b0*/  IMAD.SHL.U32 R5, R0, 0x4, RZ ;  /* 0x0000000400057824 */ /* 0x002fce00078e00ff */
[----:B------:R-:W1:Y:S01]  /*00c0*/  LDC.64 R50, c[0x0][0x230] ;  /* 0x00008c00ff327b82 */ /* 0x000e620000000a00 */
[----:B---3--:R-:W-:-:S04]  /*00d0*/  SHF.L.U32 R46, R46, 0x7, RZ ;  /* 0x000000072e2e7819 */ /* 0x008fc800000006ff */
[----:B------:R-:W-:-:S03]  /*00e0*/  LOP3.LUT R4, R46, 0x7c, R5, 0xf8, !PT ;  /* 0x0000007c2e047812 */ /* 0x000fc600078ef805 */
[----:B------:R-:W3:Y:S01]  /*00f0*/  LDC.64 R52, c[0x0][0x238] ;  /* 0x00008e00ff347b82 */ /* 0x000ee20000000a00 */
[C---:B------:R-:W-:Y:S01]  /*0100*/  ISETP.GE.AND P4, PT, R4.reuse, 0x80, PT ;  /* 0x000000800400780c */ /* 0x040fe20003f86270 */
[----:B--2---:R-:W-:-:S12]  /*0110*/  IMAD.WIDE R2, R4, 0x4, R2 ;  /* 0x0000000404027825 */ /* 0x004fd800078e0202 */
[----:B------:R5:W2:Y:S01]  /*0120*/  @!P4 LDG.E.EL.128 R40, desc[UR6][R2.64] ;  /* 0x000000060228c981 */ /* 0x000aa2000c2e1d00 */
[----:B------:R-:W-:Y:S02]  /*0130*/  SHF.R.U32.HI R8, RZ, 0x5, R0 ;  /* 0x00000005ff087819 */ /* 0x000fe40000011600 */
[----:B------:R-:W-:Y:S02]  /*0140*/  CS2R R16, SRZ ;  /* 0x0000000000107805 */ /* 0x000fe4000001ff00 */
[----:B----4-:R-:W-:Y:S02]  /*0150*/  SHF.L.U32 R47, R47, 0x5, RZ ;  /* 0x000000052f2f7819 */ /* 0x010fe400000006ff */
[----:B------:R-:W-:Y:S02]  /*0160*/  CS2R R18, SRZ ;  /* 0x0000000000127805 */ /* 0x000fe4000001ff00 */
[----:B------:R-:W-:Y:S02]  /*0170*/  SGXT.U32 R8, R8, 0x3 ;  /* 0x000000030808781a */ /* 0x000fe40000000000 */
[----:B------:R-:W-:-:S02]  /*0180*/  CS2R R24, SRZ ;  /* 0x0000000000187805 */ /* 0x000fc4000001ff00 */
[----:B------:R-:W-:Y:S02]  /*0190*/  CS2R R26, SRZ ;  /* 0x00000000001a7805 */ /* 0x000fe4000001ff00 */
[----:B------:R-:W-:Y:S01]  /*01a0*/  LOP3.LUT R5, R47, R8, RZ, 0xfc, !PT ;  /* 0x000000082f057212 */ /* 0x000fe200078efcff */
[----:B-----5:R-:W-:Y:S01]  /*01b0*/  IMAD.WIDE R2, R4, 0x4, R6 ;  /* 0x0000000404027825 */ /* 0x020fe200078e0206 */
[----:B------:R-:W-:Y:S02]  /*01c0*/  LOP3.LUT R7, R47, 0x10, R8, 0xfe, !PT ;  /* 0x000000102f077812 */ /* 0x000fe400078efe08 */
[C---:B------:R-:W-:Y:S01]  /*01d0*/  ISETP.LT.AND P3, PT, R5.reuse, 0x28, !P4 ;  /* 0x000000280500780c */ /* 0x040fe20006761270 */
[----:B------:R-:W-:Y:S01]  /*01e0*/  IMAD R45, R5, 0x80, R4 ;  /* 0x00000080052d7824 */ /* 0x000fe200078e0204 */
[----:B------:R-:W-:Y:S01]  /*01f0*/  LOP3.LUT R5, R47, 0x8, R8, 0xfe, !PT ;  /* 0x000000082f057812 */ /* 0x000fe200078efe08 */
[----:B------:R4:W5:Y:S01]  /*0200*/  @!P4 LDG.E.EL.128 R16, desc[UR6][R2.64] ;  /* 0x000000060210c981 */ /* 0x000962000c2e1d00 */
[----:B------:R-:W-:-:S02]  /*0210*/  LOP3.LUT R9, R47, 0x18, R8, 0xfe, !PT ;  /* 0x000000182f097812 */ /* 0x000fc400078efe08 */
[C---:B------:R-:W-:Y:S01]  /*0220*/  ISETP.LT.AND P1, PT, R7.reuse, 0x28, !P4 ;  /* 0x000000280700780c */ /* 0x040fe20006721270 */
[----:B------:R-:W-:Y:S01]  /*0230*/  IMAD R37, R7, 0x80, R4 ;  /* 0x0000008007257824 */ /* 0x000fe200078e0204 */
[----:B------:R-:W-:Y:S01]  /*0240*/  ISETP.LT.AND P2, PT, R5, 0x28, !P4 ;  /* 0x000000280500780c */ /* 0x000fe20006741270 */
[--C-:B0-----:R-:W-:Y:S01]  /*0250*/  IMAD.WIDE R44, R45, 0x4, R38.reuse ;  /* 0x000000042d2c7825 */ /* 0x101fe200078e0226 */
[----:B------:R-:W-:Y:S02]  /*0260*/  ISETP.LT.AND P0, PT, R9, 0x28, !P4 ;  /* 0x000000280900780c */ /* 0x000fe40006701270 */
[-C--:B------:R-:W-:Y:S02]  /*0270*/  LEA R5, R5, R4.reuse, 0x7 ;  /* 0x0000000405057211 */ /* 0x080fe400078e38ff */
[----:B------:R-:W-:Y:S01]  /*0280*/  LEA R11, R9, R4, 0x7 ;  /* 0x00000004090b7211 */ /* 0x000fe200078e38ff */
[----:B------:R-:W-:Y:S01]  /*0290*/  IMAD.WIDE R36, R37, 0x4, R38 ;  /* 0x0000000425247825 */ /* 0x000fe200078e0226 */
[----:B------:R-:W-:-:S02]  /*02a0*/  CS2R R32, SRZ ;  /* 0x0000000000207805 */ /* 0x000fc4000001ff00 */
[----:B------:R-:W-:Y:S02]  /*02b0*/  CS2R R34, SRZ ;  /* 0x0000000000227805 */ /* 0x000fe4000001ff00 */
[----:B------:R-:W-:Y:S01]  /*02c0*/  CS2R R28, SRZ ;  /* 0x00000000001c7805 */ /* 0x000fe2000001ff00 */
[--C-:B----4-:R-:W-:Y:S01]  /*02d0*/  IMAD.WIDE R2, R5, 0x4, R38.reuse ;  /* 0x0000000405027825 */ /* 0x110fe200078e0226 */
[----:B------:R-:W-:Y:S02]  /*02e0*/  CS2R R30, SRZ ;  /* 0x00000000001e7805 */ /* 0x000fe4000001ff00 */
[----:B------:R-:W-:Y:S02]  /*02f0*/  CS2R R20, SRZ ;  /* 0x0000000000147805 */ /* 0x000fe4000001ff00 */
[----:B------:R-:W-:Y:S01]  /*0300*/  CS2R R22, SRZ ;  /* 0x0000000000167805 */ /* 0x000fe2000001ff00 */
[----:B------:R-:W-:Y:S01]  /*0310*/  IMAD.WIDE R38, R11, 0x4, R38 ;  /* 0x000000040b267825 */ /* 0x000fe200078e0226 */
[----:B------:R-:W5:Y:S01]  /*0320*/  @P3 LDG.E.EL.128 R24, desc[UR6][R44.64] ;  /* 0x000000062c183981 */ /* 0x000f62000c2e1d00 */
[----:B------:R-:W-:-:S02]  /*0330*/  CS2R R8, SRZ ;  /* 0x0000000000087805 */ /* 0x000fc4000001ff00 */
[----:B------:R-:W-:Y:S01]  /*0340*/  CS2R R10, SRZ ;  /* 0x00000000000a7805 */ /* 0x000fe2000001ff00 */
[----:B------:R-:W4:Y:S01]  /*0350*/  @P2 LDG.E.EL.128 R32, desc[UR6][R2.64] ;  /* 0x0000000602202981 */ /* 0x000f22000c2e1d00 */
[----:B------:R-:W-:-:S03]  /*0360*/  IMAD.WIDE R48, R4, 0x4, R48 ;  /* 0x0000000404307825 */ /* 0x000fc600078e0230 */
[----:B------:R-:W4:Y:S04]  /*0370*/  @P1 LDG.E.EL.128 R28, desc[UR6][R36.64] ;  /* 0x00000006241c1981 */ /* 0x000f28000c2e1d00 */
[----:B------:R-:W4:Y:S01]  /*0380*/  @P0 LDG.E.EL.128 R20, desc[UR6][R38.64] ;  /* 0x0000000626140981 */ /* 0x000f22000c2e1d00 */
[----:B-1----:R-:W-:-:S03]  /*0390*/  IMAD.WIDE R50, R4, 0x4, R50 ;  /* 0x0000000404327825 */ /* 0x002fc600078e0232 */
[----:B------:R-:W4:Y:S01]  /*03a0*/  @!P4 LDG.E.EL.128 R8, desc[UR6][R48.64] ;  /* 0x000000063008c981 */ /* 0x000f22000c2e1d00 */
[----:B---3--:R-:W-:Y:S01]  /*03b0*/  IMAD.WIDE R52, R4, 0x4, R52 ;  /* 0x0000000404347825 */ /* 0x008fe200078e0234 */
[----:B------:R-:W-:Y:S02]  /*03c0*/  CS2R R12, SRZ ;  /* 0x00000000000c7805 */ /* 0x000fe4000001ff00 */
[----:B------:R-:W-:Y:S02]  /*03d0*/  CS2R R14, SRZ ;  /* 0x00000000000e7805 */ /* 0x000fe4000001ff00 */
[----:B------:R-:W-:Y:S02]  /*03e0*/  CS2R R4, SRZ ;  /* 0x0000000000047805 */ /* 0x000fe4000001ff00 */
[----:B------:R-:W-:Y:S02]  /*03f0*/  CS2R R6, SRZ ;  /* 0x0000000000067805 */ /* 0x000fe4000001ff00 */
[----:B------:R0:W3:Y:S04]  /*0400*/  @!P4 LDG.E.EL.128 R12, desc[UR6][R50.64] ;  /* 0x00000006320cc981 */ /* 0x0000e8000c2e1d00 */
[----:B------:R1:W3:Y:S01]  /*0410*/  @!P4 LDG.E.EL.128 R4, desc[UR6][R52.64] ;  /* 0x000000063404c981 */ /* 0x0002e2000c2e1d00 */
[----:B0-----:R-:W-:-:S04]  /*0420*/  SHF.R.U32.HI R51, RZ, 0x4, R0 ;  /* 0x00000004ff337819 */ /* 0x001fc80000011600 */
[----:B------:R-:W-:Y:S01]  /*0430*/  SGXT.U32 R51, R51, 0x4 ;  /* 0x000000043333781a */ /* 0x000fe20000000000 */
[----:B------:R-:W0:Y:S01]  /*0440*/  S2UR UR5, SR_CgaCtaId ;  /* 0x00000000000579c3 */ /* 0x000e220000008800 */
[----:B------:R-:W-:Y:S02]  /*0450*/  UMOV UR4, 0x400 ;  /* 0x0000040000047882 */ /* 0x000fe40000000000 */
[----:B0-----:R-:W-:Y:S01]  /*0460*/  UPRMT UR4, UR5, 0x654, UR4 ;  /* 0x0000065405047896 */ /* 0x001fe20008000004 */
[----:B--2---:R-:W-:-:S06]  /*0470*/  FADD R48, R40, 9.9999997473787516356e-06 ;  /* 0x3727c5ac28307421 */ /* 0x004fcc0000000000 */
[----:B------:R-:W0:Y:S01]  /*0480*/  MUFU.SQRT R48, R48 ;  /* 0x0000003000307308 */ /* 0x000e220000002000 */
[----:B------:R-:W-:Y:S01]  /*0490*/  FADD R41, R41, 9.9999997473787516356e-06 ;  /* 0x3727c5ac29297421 */ /* 0x000fe20000000000 */
[----:B------:R-:W-:Y:S01]  /*04a0*/  IMAD.SHL.U32 R40, R0, 0x2, RZ ;  /* 0x0000000200287824 */ /* 0x000fe200078e00ff */
[----:B------:R-:W-:Y:S01]  /*04b0*/  LOP3.LUT R0, R51, R46, RZ, 0xfc, !PT ;  /* 0x0000002e33007212 */ /* 0x000fe200078efcff */
[----:B------:R-:W-:-:S04]  /*04c0*/  HFMA2.MMA R46, -RZ, RZ, 1.625, 0 ;  /* 0x3e800000ff2e7435 */ /* 0x000fc800000001ff */
[----:B------:R2:W1:Y:S01]  /*04d0*/  MUFU.SQRT R49, R41 ;  /* 0x0000002900317308 */ /* 0x0004620000002000 */
[C---:B0-----:R-:W-:Y:S02]  /*04e0*/  FSETP.GT.AND P4, PT, R48.reuse, 8.50705917302346158658e+37, PT ;  /* 0x7e8000003000780b */ /* 0x041fe40003f84000 */
[----:B------:R-:W-:Y:S01]  /*04f0*/  FSETP.GEU.AND P5, PT, R48, 1.175494350822287508e-38, PT ;  /* 0x008000003000780b */ /* 0x000fe20003fae000 */
[----:B--2---:R-:W-:-:S04]  /*0500*/  FADD R41, R42, 9.9999997473787516356e-06 ;  /* 0x3727c5ac2a297421 */ /* 0x004fc80000000000 */
[----:B------:R-:W0:Y:S01]  /*0510*/  MUFU.SQRT R50, R41 ;  /* 0x0000002900327308 */ /* 0x000e220000002000 */
[----:B------:R-:W-:-:S05]  /*0520*/  LOP3.LUT R40, R47, 0x1e, R40, 0xf8, !PT ;  /* 0x0000001e2f287812 */ /* 0x000fca00078ef828 */
[----:B------:R-:W-:Y:S01]  /*0530*/  @P4 FMUL R48, R48, 0.25 ;  /* 0x3e80000030304820 */ /* 0x000fe20000400000 */
[----:B------:R-:W-:-:S03]  /*0540*/  FADD R47, R43, 9.9999997473787516356e-06 ;  /* 0x3727c5ac2b2f7421 */ /* 0x000fc60000000000 */
[----:B------:R-:W-:Y:S01]  /*0550*/  @!P5 FMUL R48, R48, 16777216 ;  /* 0x4b8000003030d820 */ /* 0x000fe20000400000 */
[----:B------:R-:W-:Y:S02]  /*0560*/  FSEL R51, R46, 1, P4 ;  /* 0x3f8000002e337808 */ /* 0x000fe40002000000 */
[----:B-1----:R-:W-:Y:S01]  /*0570*/  FSETP.GT.AND P4, PT, R49, 8.50705917302346158658e+37, PT ;  /* 0x7e8000003100780b */ /* 0x002fe20003f84000 */
[----:B------:R-:W-:Y:S02]  /*0580*/  MUFU.SQRT R47, R47 ;  /* 0x0000002f002f7308 */ /* 0x000fe40000002000 */
[----:B------:R-:W-:Y:S01]  /*0590*/  @!P5 FMUL R51, R51, 16777216 ;  /* 0x4b8000003333d820 */ /* 0x000fe20000400000 */
[----:B0-----:R-:W-:-:S05]  /*05a0*/  FSETP.GT.AND P5, PT, R50, 8.50705917302346158658e+37, PT ;  /* 0x7e8000003200780b */ /* 0x001fca0003fa4000 */
[----:B------:R-:W0:Y:S01]  /*05b0*/  MUFU.RCP R48, R48 ;  /* 0x0000003000307308 */ /* 0x000e220000001000 */
[C---:B------:R-:W-:Y:S02]  /*05c0*/  FSETP.GEU.AND P6, PT, R49.reuse, 1.175494350822287508e-38, PT ;  /* 0x008000003100780b */ /* 0x040fe40003fce000 */
[----:B------:R-:W-:Y:S01]  /*05d0*/  FSEL R52, R46, 1, P4 ;  /* 0x3f8000002e347808 */ /* 0x000fe20002000000 */
[----:B------:R-:W-:Y:S01]  /*05e0*/  @P4 FMUL R49, R49, 0.25 ;  /* 0x3e80000031314820 */ /* 0x000fe20000400000 */
[----:B------:R-:W-:-:S03]  /*05f0*/  FSETP.GEU.AND P4, PT, R50, 1.175494350822287508e-38, PT ;  /* 0x008000003200780b */ /* 0x000fc60003f8e000 */
[----:B------:R-:W-:Y:S01]  /*0600*/  @P5 FMUL R50, R50, 0.25 ;  /* 0x3e80000032325820 */ /* 0x000fe20000400000 */
[----:B0-----:R-:W-:Y:S01]  /*0610*/  FMUL R42, R48, R51 ;  /* 0x00000033302a7220 */ /* 0x001fe20000400000 */
[----:B------:R-:W-:Y:S02]  /*0620*/  FSEL R51, R46, 1, P5 ;  /* 0x3f8000002e337808 */ /* 0x000fe40002800000 */
[----:B------:R-:W-:Y:S02]  /*0630*/  FSETP.GT.AND P5, PT, R47, 8.50705917302346158658e+37, PT ;  /* 0x7e8000002f00780b */ /* 0x000fe40003fa4000 */
[----:B------:R-:W-:Y:S01]  /*0640*/  @!P6 FMUL R49, R49, 16777216 ;  /* 0x4b8000003131e820 */ /* 0x000fe20000400000 */
[----:B------:R-:W-:Y:S01]  /*0650*/  @!P6 FMUL R52, R52, 16777216 ;  /* 0x4b8000003434e820 */ /* 0x000fe20000400000 */
[C---:B------:R-:W-:Y:S01]  /*0660*/  FSETP.GEU.AND P6, PT, R47.reuse, 1.175494350822287508e-38, PT ;  /* 0x008000002f00780b */ /* 0x040fe20003fce000 */
[----:B------:R-:W0:Y:S03]  /*0670*/  S2R R41, SR_TID.X ;  /* 0x0000000000297919 */ /* 0x000e260000002100 */
[----:B------:R-:W1:Y:S05]  /*0680*/  MUFU.RCP R49, R49 ;  /* 0x0000003100317308 */ /* 0x000e6a0000001000 */
[----:B------:R-:W-:-:S04]  /*0690*/  @P5 FMUL R47, R47, 0.25 ;  /* 0x3e8000002f2f5820 */ /* 0x000fc80000400000 */
[----:B------:R-:W-:-:S04]  /*06a0*/  @!P6 FMUL R47, R47, 16777216 ;  /* 0x4b8000002f2fe820 */ /* 0x000fc80000400000 */
[----:B------:R-:W2:Y:S01]  /*06b0*/  MUFU.RCP R48, R47 ;  /* 0x0000002f00307308 */ /* 0x000ea20000001000 */
[----:B-1----:R-:W-:Y:S01]  /*06c0*/  FMUL R43, R49, R52 ;  /* 0x00000034312b7220 */ /* 0x002fe20000400000 */
[----:B------:R-:W-:Y:S01]  /*06d0*/  FSEL R49, R46, 1, P5 ;  /* 0x3f8000002e317808 */ /* 0x000fe20002800000 */
[----:B------:R-:W-:-:S04]  /*06e0*/  @!P4 FMUL R50, R50, 16777216 ;  /* 0x4b8000003232c820 */ /* 0x000fc80000400000 */
[----:B------:R-:W-:Y:S02]  /*06f0*/  @!P6 FMUL R49, R49, 16777216 ;  /* 0x4b8000003131e820 */ /* 0x000fe40000400000 */
[----:B------:R-:W1:Y:S01]  /*0700*/  MUFU.RCP R50, R50 ;  /* 0x0000003200327308 */ /* 0x000e620000001000 */
[C---:B-----5:R-:W-:Y:S01]  /*0710*/  FADD R25, R17.reuse, R25 ;  /* 0x0000001911197221 */ /* 0x060fe20000000000 */
[C---:B----4-:R-:W-:Y:S01]  /*0720*/  FADD R33, R17.reuse, R33 ;  /* 0x0000002111217221 */ /* 0x050fe20000000000 */
[C---:B------:R-:W-:Y:S01]  /*0730*/  FADD R29, R17.reuse, R29 ;  /* 0x0000001d111d7221 */ /* 0x040fe20000000000 */
[----:B------:R-:W-:Y:S01]  /*0740*/  FADD R21, R17, R21 ;  /* 0x0000001511157221 */ /* 0x000fe20000000000 */
[----:B------:R-:W-:-:S04]  /*0750*/  IMAD.HI R17, R40, 0x66666667, RZ ;  /* 0x6666666728117827 */ /* 0x000fc800078e02ff */
[----:B--2---:R-:W-:Y:S01]  /*0760*/  FMUL R48, R48, R49 ;  /* 0x0000003130307220 */ /* 0x004fe20000400000 */
[----:B------:R-:W-:Y:S01]  /*0770*/  FADD R27, R19, R27 ;  /* 0x0000001b131b7221 */ /* 0x000fe20000000000 */
[----:B0-----:R-:W-:Y:S02]  /*0780*/  IMAD.SHL.U32 R49, R41, 0x80, RZ ;  /* 0x0000008029317824 */ /* 0x001fe400078e00ff */
[----:B------:R-:W-:Y:S01]  /*0790*/  FADD R26, R18, R26 ;  /* 0x0000001a121a7221 */ /* 0x000fe20000000000 */
[C---:B------:R-:W-:Y:S01]  /*07a0*/  FADD R24, R16.reuse, R24 ;  /* 0x0000001810187221 */ /* 0x040fe20000000000 */
[----:B------:R-:W-:Y:S01]  /*07b0*/  BAR.SYNC.DEFER_BLOCKING 0x0 ;  /* 0x0000000000007b1d */ /* 0x000fe20000010000 */
[C---:B------:R-:W-:Y:S01]  /*07c0*/  FADD R32, R16.reuse, R32 ;  /* 0x0000002010207221 */ /* 0x040fe20000000000 */
[C---:B------:R-:W-:Y:S01]  /*07d0*/  FADD R28, R16.reuse, R28 ;  /* 0x0000001c101c7221 */ /* 0x040fe20000000000 */
[----:B------:R-:W-:Y:S01]  /*07e0*/  FADD R20, R16, R20 ;  /* 0x0000001410147221 */ /* 0x000fe20000000000 */
[----:B------:R-:W-:Y:S01]  /*07f0*/  LOP3.LUT R49, R49, 0xf80, RZ, 0xc0, !PT ;  /* 0x00000f8031317812 */ /* 0x000fe200078ec0ff */
[----:B------:R-:W-:Y:S01]  /*0800*/  FADD R35, R19, R35 ;  /* 0x0000002313237221 */ /* 0x000fe20000000000 */
[----:B------:R-:W-:Y:S01]  /*0810*/  SHF.R.U32.HI R16, RZ, 0x1f, R17 ;  /* 0x0000001fff107819 */ /* 0x000fe20000011611 */
[C---:B------:R-:W-:Y:S01]  /*0820*/  FADD R34, R18.reuse, R34 ;  /* 0x0000002212227221 */ /* 0x040fe20000000000 */
[C---:B------:R-:W-:Y:S01]  /*0830*/  FADD R30, R18.reuse, R30 ;  /* 0x0000001e121e7221 */ /* 0x040fe20000000000 */
[----:B------:R-:W-:Y:S01]  /*0840*/  FADD R22, R18, R22 ;  /* 0x0000001612167221 */ /* 0x000fe20000000000 */
[----:B------:R-:W-:Y:S01]  /*0850*/  FADD R18, R25, -R9 ;  /* 0x8000000919127221 */ /* 0x000fe20000000000 */
[----:B------:R-:W-:Y:S01]  /*0860*/  @!P4 FMUL R51, R51, 16777216 ;  /* 0x4b8000003333c820 */ /* 0x000fe20000400000 */
[----:B------:R-:W-:-:S02]  /*0870*/  LOP3.LUT R53, R49, 0x60, RZ, 0xfc, !PT ;  /* 0x0000006031357812 */ /* 0x000fc400078efcff */
[----:B------:R-:W-:Y:S01]  /*0880*/  LEA.HI.SX32 R17, R17, R16, 0x1e ;  /* 0x0000001011117211 */ /* 0x000fe200078ff2ff */
[----:B------:R-:W-:Y:S01]  /*0890*/  FADD R16, R33, -R9 ;  /* 0x8000000921107221 */ /* 0x000fe20000000000 */
[----:B-1----:R-:W-:Y:S01]  /*08a0*/  FMUL R46, R50, R51 ;  /* 0x00000033322e7220 */ /* 0x002fe20000400000 */
[----:B------:R-:W-:Y:S01]  /*08b0*/  LEA.HI R54, R53, UR4, RZ, 0x1e ;  /* 0x0000000435367c11 */ /* 0x000fe2000f8ff0ff */
[----:B------:R0:W-:Y:S01]  /*08c0*/  @P3 STG.E.128 desc[UR6][R44.64], R24 ;  /* 0x000000182c003986 */ /* 0x0001e2000c101d06 */
[----:B------:R-:W-:-:S03]  /*08d0*/  FADD R53, R32, -R8 ;  /* 0x8000000820357221 */ /* 0x000fc60000000000 */
[----:B------:R1:W-:Y:S01]  /*08e0*/  @P2 STG.E.128 desc[UR6][R2.64], R32 ;  /* 0x0000002002002986 */ /* 0x0003e2000c101d06 */
[--C-:B------:R-:W-:Y:S01]  /*08f0*/  FADD R55, R28, -R8.reuse ;  /* 0x800000081c377221 */ /* 0x100fe20000000000 */
[----:B------:R-:W-:Y:S01]  /*0900*/  FADD R31, R19, R31 ;  /* 0x0000001f131f7221 */ /* 0x000fe20000000000 */
[--C-:B------:R-:W-:Y:S01]  /*0910*/  FADD R57, R20, -R8.reuse ;  /* 0x8000000814397221 */ /* 0x100fe20000000000 */
[----:B------:R-:W-:Y:S01]  /*0920*/  FMUL R18, R43, R18 ;  /* 0x000000122b127220 */ /* 0x000fe20000400000 */
[----:B------:R-:W-:Y:S01]  /*0930*/  FADD R23, R19, R23 ;  /* 0x0000001713177221 */ /* 0x000fe20000000000 */
[----:B0-----:R-:W-:Y:S01]  /*0940*/  FADD R25, R24, -R8 ;  /* 0x8000000818197221 */ /* 0x001fe20000000000 */
[----:B------:R-:W-:-:S03]  /*0950*/  FADD R24, R29, -R9 ;  /* 0x800000091d187221 */ /* 0x000fc60000000000 */
[----:B------:R-:W-:Y:S01]  /*0960*/  FMUL R25, R42, R25 ;  /* 0x000000192a197220 */ /* 0x000fe20000400000 */
[----:B-1----:R-:W-:Y:S01]  /*0970*/  FADD R3, R26, -R10 ;  /* 0x8000000a1a037221 */ /* 0x002fe20000000000 */
[C---:B------:R-:W-:Y:S01]  /*0980*/  FMUL R2, R43.reuse, R16 ;  /* 0x000000102b027220 */ /* 0x040fe20000400000 */
[----:B------:R-:W-:Y:S01]  /*0990*/  FMUL R16, R43, R24 ;  /* 0x000000182b107220 */ /* 0x000fe20000400000 */
[----:B---3--:R-:W-:Y:S01]  /*09a0*/  FFMA R24, R25, R12, R4 ;  /* 0x0000000c19187223 */ /* 0x008fe20000000004 */
[----:B------:R-:W-:Y:S01]  /*09b0*/  FMUL R3, R46, R3 ;  /* 0x000000032e037220 */ /* 0x000fe20000400000 */
[----:B------:R-:W-:Y:S01]  /*09c0*/  LOP3.LUT R51, R49, 0x40, RZ, 0xfc, !PT ;  /* 0x0000004031337812 */ /* 0x000fe200078efcff */
[C---:B------:R-:W-:Y:S01]  /*09d0*/  FMUL R53, R42.reuse, R53 ;  /* 0x000000352a357220 */ /* 0x040fe20000400000 */
[C---:B------:R-:W-:Y:S01]  /*09e0*/  FMUL R55, R42.reuse, R55 ;  /* 0x000000372a377220 */ /* 0x040fe20000400000 */
[--C-:B------:R-:W-:Y:S01]  /*09f0*/  FADD R19, R35, -R11.reuse ;  /* 0x8000000b23137221 */ /* 0x100fe20000000000 */
[----:B------:R-:W-:Y:S01]  /*0a00*/  FMUL R57, R42, R57 ;  /* 0x000000392a397220 */ /* 0x000fe20000400000 */
[--C-:B------:R-:W-:Y:S01]  /*0a10*/  FADD R27, R27, -R11.reuse ;  /* 0x8000000b1b1b7221 */ /* 0x100fe20000000000 */
[----:B------:R-:W-:Y:S01]  /*0a20*/  FADD R25, R31, -R11 ;  /* 0x8000000b1f197221 */ /* 0x000fe20000000000 */
[----:B------:R-:W-:Y:S01]  /*0a30*/  FFMA R18, R18, R13, R5 ;  /* 0x0000000d12127223 */ /* 0x000fe20000000005 */
[----:B------:R-:W-:Y:S01]  /*0a40*/  FADD R11, R23, -R11 ;  /* 0x8000000b170b7221 */ /* 0x000fe20000000000 */
[----:B------:R-:W-:Y:S01]  /*0a50*/  @P1 STG.E.128 desc[UR6][R36.64], R28 ;  /* 0x0000001c24001986 */ /* 0x000fe2000c101d06 */
[----:B------:R-:W-:Y:S01]  /*0a60*/  FFMA R3, R3, R14, R6 ;  /* 0x0000000e03037223 */ /* 0x000fe20000000006 */
[----:B------:R-:W-:Y:S01]  /*0a70*/  FSETP.GT.AND P1, PT, R24, RZ, PT ;  /* 0x000000ff1800720b */ /* 0x000fe20003f24000 */
[----:B------:R-:W-:Y:S01]  /*0a80*/  FADD R8, R21, -R9 ;  /* 0x8000000915087221 */ /* 0x000fe20000000000 */
[----:B------:R-:W-:Y:S01]  /*0a90*/  LEA.HI R52, R51, UR4, RZ, 0x1e ;  /* 0x0000000433347c11 */ /* 0x000fe2000f8ff0ff */
[-CC-:B------:R-:W-:Y:S01]  /*0aa0*/  FFMA R26, R53, R12.reuse, R4.reuse ;  /* 0x0000000c351a7223 */ /* 0x180fe20000000004 */
[-C--:B------:R-:W-:Y:S01]  /*0ab0*/  FFMA R32, R55, R12.reuse, R4 ;  /* 0x0000000c37207223 */ /* 0x080fe20000000004 */
[----:B------:R-:W-:Y:S01]  /*0ac0*/  FADD R51, R34, -R10 ;  /* 0x8000000a22337221 */ /* 0x000fe20000000000 */
[----:B------:R-:W-:Y:S01]  /*0ad0*/  FFMA R4, R57, R12, R4 ;  /* 0x0000000c39047223 */ /* 0x000fe20000000004 */
[--C-:B------:R-:W-:Y:S01]  /*0ae0*/  FADD R9, R30, -R10.reuse ;  /* 0x8000000a1e097221 */ /* 0x100fe20000000000 */
[----:B------:R-:W-:Y:S01]  /*0af0*/  FADD R33, R22, -R10 ;  /* 0x8000000a16217221 */ /* 0x000fe20000000000 */
[C---:B------:R-:W-:Y:S01]  /*0b00*/  FMUL R34, R48.reuse, R19 ;  /* 0x0000001330227220 */ /* 0x040fe20000400000 */
[C---:B------:R-:W-:Y:S01]  /*0b10*/  FMUL R10, R48.reuse, R11 ;  /* 0x0000000b300a7220 */ /* 0x040fe20000400000 */
[----:B------:R-:W-:Y:S01]  /*0b20*/  FMUL R12, R48, R25 ;  /* 0x00000019300c7220 */ /* 0x000fe20000400000 */
[----:B------:R-:W-:Y:S01]  /*0b30*/  FSETP.GT.AND P5, PT, R18, RZ, PT ;  /* 0x000000ff1200720b */ /* 0x000fe20003fa4000 */
[----:B------:R-:W-:Y:S01]  /*0b40*/  FMUL R48, R48, R27 ;  /* 0x0000001b30307220 */ /* 0x000fe20000400000 */
[----:B------:R-:W-:Y:S01]  /*0b50*/  FSETP.GT.AND P3, PT, R3, RZ, PT ;  /* 0x000000ff0300720b */ /* 0x000fe20003f64000 */
[----:B------:R-:W-:Y:S01]  /*0b60*/  FMUL R51, R46, R51 ;  /* 0x000000332e337220 */ /* 0x000fe20000400000 */
[----:B------:R-:W-:Y:S01]  /*0b70*/  FFMA R2, R2, R13, R5 ;  /* 0x0000000d02027223 */ /* 0x000fe20000000005 */
[-CC-:B------:R-:W-:Y:S01]  /*0b80*/  FFMA R48, R48, R15.reuse, R7.reuse ;  /* 0x0000000f30307223 */ /* 0x180fe20000000007 */
[----:B------:R-:W-:Y:S01]  /*0b90*/  @P0 STG.E.128 desc[UR6][R38.64], R20 ;  /* 0x0000001426000986 */ /* 0x000fe2000c101d06 */
[----:B------:R-:W-:Y:S01]  /*0ba0*/  FFMA R51, R51, R14, R6 ;  /* 0x0000000e33337223 */ /* 0x000fe20000000006 */
[----:B------:R-:W-:Y:S01]  /*0bb0*/  FSETP.GT.AND P0, PT, R26, RZ, PT ;  /* 0x000000ff1a00720b */ /* 0x000fe20003f04000 */
[----:B------:R-:W-:Y:S01]  /*0bc0*/  FFMA R34, R34, R15, R7 ;  /* 0x0000000f22227223 */ /* 0x000fe20000000007 */
[----:B------:R-:W-:Y:S01]  /*0bd0*/  FSETP.GT.AND P2, PT, R48, RZ, PT ;  /* 0x000000ff3000720b */ /* 0x000fe20003f44000 */
[----:B------:R-:W-:Y:S01]  /*0be0*/  @!P1 FMUL R24, R24, 0.0099999997764825820923 ;  /* 0x3c23d70a18189820 */ /* 0x000fe20000400000 */
[----:B------:R-:W-:Y:S01]  /*0bf0*/  FSETP.GT.AND P1, PT, R2, RZ, PT ;  /* 0x000000ff0200720b */ /* 0x000fe20003f24000 */
[----:B------:R-:W-:Y:S01]  /*0c00*/  @!P5 FMUL R18, R18, 0.0099999997764825820923 ;  /* 0x3c23d70a1212d820 */ /* 0x000fe20000400000 */
[----:B------:R-:W-:Y:S01]  /*0c10*/  FSETP.GT.AND P4, PT, R51, RZ, PT ;  /* 0x000000ff3300720b */ /* 0x000fe20003f84000 */
[----:B------:R-:W-:Y:S01]  /*0c20*/  @!P3 FMUL R3, R3, 0.0099999997764825820923 ;  /* 0x3c23d70a0303b820 */ /* 0x000fe20000400000 */
[----:B------:R-:W-:Y:S01]  /*0c30*/  SHF.R.U32.HI R50, RZ, 0x5, R41 ;  /* 0x00000005ff327819 */ /* 0x000fe20000011629 */
[----:B------:R-:W-:Y:S01]  /*0c40*/  FMUL R9, R46, R9 ;  /* 0x000000092e097220 */ /* 0x000fe20000400000 */
[----:B------:R-:W-:-:S02]  /*0c50*/  FSETP.GT.AND P5, PT, R34, RZ, PT ;  /* 0x000000ff2200720b */ /* 0x000fc40003fa4000 */
[----:B------:R-:W-:Y:S01]  /*0c60*/  FSETP.GT.AND P3, PT, R32, RZ, PT ;  /* 0x000000ff2000720b */ /* 0x000fe20003f64000 */
[----:B------:R-:W-:Y:S01]  /*0c70*/  FMUL R8, R43, R8 ;  /* 0x000000082b087220 */ /* 0x000fe20000400000 */
[----:B------:R-:W-:Y:S01]  /*0c80*/  SGXT.U32 R50, R50, 0x3 ;  /* 0x000000033232781a */ /* 0x000fe20000000000 */
[----:B------:R-:W-:Y:S01]  /*0c90*/  FFMA R16, R16, R13, R5 ;  /* 0x0000000d10107223 */ /* 0x000fe20000000005 */
[----:B------:R-:W-:Y:S01]  /*0ca0*/  LOP3.LUT R47, R49, 0x20, RZ, 0xfc, !PT ;  /* 0x00000020312f7812 */ /* 0x000fe200078efcff */
[----:B------:R-:W-:Y:S01]  /*0cb0*/  FMUL R33, R46, R33 ;  /* 0x000000212e217220 */ /* 0x000fe20000400000 */
[--C-:B------:R-:W-:Y:S01]  /*0cc0*/  FFMA R9, R9, R14, R6.reuse ;  /* 0x0000000e09097223 */ /* 0x100fe20000000006 */
[----:B------:R-:W-:Y:S01]  /*0cd0*/  FFMA R12, R12, R15, R7 ;  /* 0x0000000f0c0c7223 */ /* 0x000fe20000000007 */
[C---:B------:R-:W-:Y:S01]  /*0ce0*/  LOP3.LUT R45, R49.reuse, R50, RZ, 0xfc, !PT ;  /* 0x00000032312d7212 */ /* 0x040fe200078efcff */
[----:B------:R-:W-:Y:S01]  /*0cf0*/  FFMA R8, R8, R13, R5 ;  /* 0x0000000d08087223 */ /* 0x000fe20000000005 */
[----:B------:R-:W-:Y:S01]  /*0d00*/  @!P0 FMUL R26, R26, 0.0099999997764825820923 ;  /* 0x3c23d70a1a1a8820 */ /* 0x000fe20000400000 */
[----:B------:R-:W-:Y:S01]  /*0d10*/  LEA.HI R44, R49, UR4, RZ, 0x1e ;  /* 0x00000004312c7c11 */ /* 0x000fe2000f8ff0ff */
[----:B------:R-:W-:Y:S01]  /*0d20*/  FFMA R33, R33, R14, R6 ;  /* 0x0000000e21217223 */ /* 0x000fe20000000006 */
[----:B------:R-:W-:Y:S01]  /*0d30*/  LEA.HI R50, R47, UR4, RZ, 0x1e ;  /* 0x000000042f327c11 */ /* 0x000fe2000f8ff0ff */
[----:B------:R-:W-:Y:S01]  /*0d40*/  @!P2 FMUL R48, R48, 0.0099999997764825820923 ;  /* 0x3c23d70a3030a820 */ /* 0x000fe20000400000 */
[----:B------:R-:W-:Y:S01]  /*0d50*/  FSETP.GT.AND P0, PT, R16, RZ, PT ;  /* 0x000000ff1000720b */ /* 0x000fe20003f04000 */
[----:B------:R-:W-:Y:S01]  /*0d60*/  FFMA R10, R10, R15, R7 ;  /* 0x0000000f0a0a7223 */ /* 0x000fe20000000007 */
[----:B------:R-:W-:Y:S01]  /*0d70*/  @!P1 FMUL R2, R2, 0.0099999997764825820923 ;  /* 0x3c23d70a02029820 */ /* 0x000fe20000400000 */
[----:B------:R-:W-:Y:S01]  /*0d80*/  FSETP.GT.AND P2, PT, R9, RZ, PT ;  /* 0x000000ff0900720b */ /* 0x000fe20003f44000 */
[----:B------:R-:W-:Y:S01]  /*0d90*/  @!P4 FMUL R51, R51, 0.0099999997764825820923 ;  /* 0x3c23d70a3333c820 */ /* 0x000fe20000400000 */
[----:B------:R-:W-:Y:S01]  /*0da0*/  FSETP.GT.AND P1, PT, R12, RZ, PT ;  /* 0x000000ff0c00720b */ /* 0x000fe20003f24000 */
[----:B------:R-:W-:Y:S01]  /*0db0*/  @!P5 FMUL R34, R34, 0.0099999997764825820923 ;  /* 0x3c23d70a2222d820 */ /* 0x000fe20000400000 */
[----:B------:R-:W-:Y:S01]  /*0dc0*/  FSETP.GT.AND P4, PT, R4, RZ, PT ;  /* 0x000000ff0400720b */ /* 0x000fe20003f84000 */
[C---:B------:R-:W-:Y:S01]  /*0dd0*/  IMAD R47, R45.reuse, 0x4, R50 ;  /* 0x000000042d2f7824 */ /* 0x040fe200078e0232 */
[----:B------:R-:W-:Y:S01]  /*0de0*/  LEA R49, R45, R44, 0x2 ;  /* 0x0000002c2d317211 */ /* 0x000fe200078e10ff */
[----:B------:R-:W-:Y:S01]  /*0df0*/  @!P3 FMUL R32, R32, 0.0099999997764825820923 ;  /* 0x3c23d70a2020b820 */ /* 0x000fe20000400000 */
[----:B------:R-:W-:-:S02]  /*0e00*/  FSETP.GT.AND P6, PT, R8, RZ, PT ;  /* 0x000000ff0800720b */ /* 0x000fc40003fc4000 */
[----:B------:R-:W-:Y:S02]  /*0e10*/  FSETP.GT.AND P5, PT, R33, RZ, PT ;  /* 0x000000ff2100720b */ /* 0x000fe40003fa4000 */
[C---:B------:R-:W-:Y:S01]  /*0e20*/  LEA R44, R45.reuse, R52, 0x2 ;  /* 0x000000342d2c7211 */ /* 0x040fe200078e10ff */
[----:B------:R-:W-:Y:S01]  /*0e30*/  IMAD R45, R45, 0x4, R54 ;  /* 0x000000042d2d7824 */ /* 0x000fe200078e0236 */
[----:B------:R-:W-:Y:S01]  /*0e40*/  FSETP.GT.AND P3, PT, R10, RZ, PT ;  /* 0x000000ff0a00720b */ /* 0x000fe20003f64000 */
[----:B------:R-:W-:Y:S01]  /*0e50*/  STS [R49], R24 ;  /* 0x0000001831007388 */ /* 0x000fe20000000800 */
[----:B------:R-:W-:-:S03]  /*0e60*/  @!P0 FMUL R16, R16, 0.0099999997764825820923 ;  /* 0x3c23d70a10108820 */ /* 0x000fc60000400000 */
[----:B------:R-:W-:Y:S01]  /*0e70*/  STS [R47+0x80], R18 ;  /* 0x000080122f007388 */ /* 0x000fe20000000800 */
[----:B------:R-:W-:-:S03]  /*0e80*/  @!P2 FMUL R9, R9, 0.0099999997764825820923 ;  /* 0x3c23d70a0909a820 */ /* 0x000fc60000400000 */
[----:B------:R-:W-:Y:S01]  /*0e90*/  STS [R44+0x100], R3 ;  /* 0x000100032c007388 */ /* 0x000fe20000000800 */
[----:B------:R-:W-:-:S03]  /*0ea0*/  @!P1 FMUL R12, R12, 0.0099999997764825820923 ;  /* 0x3c23d70a0c0c9820 */ /* 0x000fc60000400000 */
[----:B------:R-:W-:Y:S01]  /*0eb0*/  STS [R45+0x180], R48 ;  /* 0x000180302d007388 */ /* 0x000fe20000000800 */
[----:B------:R-:W-:-:S03]  /*0ec0*/  @!P4 FMUL R4, R4, 0.0099999997764825820923 ;  /* 0x3c23d70a0404c820 */ /* 0x000fc60000400000 */
[----:B------:R-:W-:Y:S01]  /*0ed0*/  STS [R49+0x20], R26 ;  /* 0x0000201a31007388 */ /* 0x000fe20000000800 */
[----:B------:R-:W-:-:S03]  /*0ee0*/  @!P6 FMUL R8, R8, 0.0099999997764825820923 ;  /* 0x3c23d70a0808e820 */ /* 0x000fc60000400000 */
[----:B------:R0:W-:Y:S01]  /*0ef0*/  STS [R47+0xa0], R2 ;  /* 0x0000a0022f007388 */ /* 0x0001e20000000800 */
[----:B------:R-:W-:-:S03]  /*0f00*/  @!P5 FMUL R33, R33, 0.0099999997764825820923 ;  /* 0x3c23d70a2121d820 */ /* 0x000fc60000400000 */
[----:B------:R-:W-:Y:S01]  /*0f10*/  STS [R44+0x120], R51 ;  /* 0x000120332c007388 */ /* 0x000fe20000000800 */
[----:B------:R-:W-:-:S03]  /*0f20*/  @!P3 FMUL R10, R10, 0.0099999997764825820923 ;  /* 0x3c23d70a0a0ab820 */ /* 0x000fc60000400000 */
[----:B------:R-:W-:Y:S04]  /*0f30*/  STS [R45+0x1a0], R34 ;  /* 0x0001a0222d007388 */ /* 0x000fe80000000800 */
[----:B------:R-:W-:Y:S04]  /*0f40*/  STS [R49+0x40], R32 ;  /* 0x0000402031007388 */ /* 0x000fe80000000800 */
[----:B------:R1:W-:Y:S04]  /*0f50*/  STS [R47+0xc0], R16 ;  /* 0x0000c0102f007388 */ /* 0x0003e80000000800 */
[----:B------:R-:W-:Y:S04]  /*0f60*/  STS [R44+0x140], R9 ;  /* 0x000140092c007388 */ /* 0x000fe80000000800 */
[----:B------:R-:W-:Y:S04]  /*0f70*/  STS [R45+0x1c0], R12 ;  /* 0x0001c00c2d007388 */ /* 0x000fe80000000800 */
[----:B------:R2:W-:Y:S04]  /*0f80*/  STS [R49+0x60], R4 ;  /* 0x0000600431007388 */ /* 0x0005e80000000800 */
[----:B------:R-:W-:Y:S04]  /*0f90*/  STS [R47+0xe0], R8 ;  /* 0x0000e0082f007388 */ /* 0x000fe80000000800 */
[----:B------:R-:W-:Y:S04]  /*0fa0*/  STS [R44+0x160], R33 ;  /* 0x000160212c007388 */ /* 0x000fe80000000800 */
[----:B------:R3:W-:Y:S01]  /*0fb0*/  STS [R45+0x1e0], R10 ;  /* 0x0001e00a2d007388 */ /* 0x0007e20000000800 */
[----:B0-----:R-:W-:-:S02]  /*0fc0*/  SHF.R.U32.HI R2, RZ, 0x1, R41 ;  /* 0x00000001ff027819 */ /* 0x001fc40000011629 */
[----:B------:R-:W-:Y:S02]  /*0fd0*/  SHF.L.U32 R41, R41, 0x1, RZ ;  /* 0x0000000129297819 */ /* 0x000fe400000006ff */
[----:B------:R-:W-:Y:S02]  /*0fe0*/  LOP3.LUT R5, R2, 0x78, RZ, 0xc0, !PT ;  /* 0x0000007802057812 */ /* 0x000fe400078ec0ff */
[----:B-1----:R-:W-:Y:S01]  /*0ff0*/  LOP3.LUT R16, R41, 0x1fe, RZ, 0xc0, !PT ;  /* 0x000001fe29107812 */ /* 0x002fe200078ec0ff */
[----:B------:R-:W0:Y:S03]  /*1000*/  LDC.64 R2, c[0x0][0x240] ;  /* 0x00009000ff027b82 */ /* 0x000e260000000a00 */
[C---:B--2---:R-:W-:Y:S01]  /*1010*/  LOP3.LUT R4, R16.reuse, 0x200, RZ, 0xfc, !PT ;  /* 0x0000020010047812 */ /* 0x044fe200078efcff */
[----:B------:R-:W-:Y:S01]  /*1020*/  VIADD R5, R5, UR4 ;  /* 0x0000000405057c36 */ /* 0x000fe20008000000 */
[----:B------:R-:W-:-:S02]  /*1030*/  LOP3.LUT R6, R16, 0x400, RZ, 0xfc, !PT ;  /* 0x0000040010067812 */ /* 0x000fc400078efcff */
[----:B------:R-:W-:Y:S02]  /*1040*/  SHF.R.U32.HI R4, RZ, 0x2, R4 ;  /* 0x00000002ff047819 */ /* 0x000fe40000011604 */
[C---:B------:R-:W-:Y:S02]  /*1050*/  LOP3.LUT R7, R16.reuse, 0x600, RZ, 0xfc, !PT ;  /* 0x0000060010077812 */ /* 0x040fe400078efcff */
[C---:B------:R-:W-:Y:S02]  /*1060*/  LOP3.LUT R9, R16.reuse, 0x800, RZ, 0xfc, !PT ;  /* 0x0000080010097812 */ /* 0x040fe400078efcff */
[C---:B---3--:R-:W-:Y:S02]  /*1070*/  LOP3.LUT R10, R16.reuse, 0xc00, RZ, 0xfc, !PT ;  /* 0x00000c00100a7812 */ /* 0x048fe400078efcff */
[----:B------:R-:W-:Y:S01]  /*1080*/  LEA R5, R16, R5, 0x2 ;  /* 0x0000000510057211 */ /* 0x000fe200078e10ff */
[----:B------:R-:W-:Y:S01]  /*1090*/  BAR.SYNC.DEFER_BLOCKING 0x0 ;  /* 0x0000000000007b1d */ /* 0x000fe20000010000 */
[----:B------:R-:W-:-:S02]  /*10a0*/  SHF.R.U32.HI R6, RZ, 0x2, R6 ;  /* 0x00000002ff067819 */ /* 0x000fc40000011606 */
[----:B------:R-:W-:Y:S02]  /*10b0*/  LOP3.LUT R11, R16, 0xa00, RZ, 0xfc, !PT ;  /* 0x00000a00100b7812 */ /* 0x000fe400078efcff */
[----:B------:R-:W-:Y:S02]  /*10c0*/  LOP3.LUT R4, R4, 0xf8, RZ, 0xc0, !PT ;  /* 0x000000f804047812 */ /* 0x000fe400078ec0ff */
[----:B------:R-:W-:Y:S02]  /*10d0*/  SHF.R.U32.HI R8, RZ, 0x2, R7 ;  /* 0x00000002ff087819 */ /* 0x000fe40000011607 */
[----:B------:R-:W-:Y:S02]  /*10e0*/  SHF.R.U32.HI R9, RZ, 0x2, R9 ;  /* 0x00000002ff097819 */ /* 0x000fe40000011609 */
[----:B------:R-:W-:Y:S02]  /*10f0*/  SHF.R.U32.HI R12, RZ, 0x2, R10 ;  /* 0x00000002ff0c7819 */ /* 0x000fe4000001160a */
[----:B------:R-:W-:Y:S01]  /*1100*/  LOP3.LUT R6, R6, 0x178, RZ, 0xc0, !PT ;  /* 0x0000017806067812 */ /* 0x000fe200078ec0ff */
[----:B------:R-:W-:Y:S01]  /*1110*/  VIADD R7, R4, UR4 ;  /* 0x0000000404077c36 */ /* 0x000fe20008000000 */
[----:B------:R-:W-:-:S02]  /*1120*/  SHF.R.U32.HI R11, RZ, 0x2, R11 ;  /* 0x00000002ff0b7819 */ /* 0x000fc4000001160b */
[----:B------:R-:W-:Y:S02]  /*1130*/  LOP3.LUT R8, R8, 0x1f8, RZ, 0xc0, !PT ;  /* 0x000001f808087812 */ /* 0x000fe400078ec0ff */
[----:B------:R-:W-:Y:S01]  /*1140*/  LOP3.LUT R4, R9, 0x278, RZ, 0xc0, !PT ;  /* 0x0000027809047812 */ /* 0x000fe200078ec0ff */
[----:B------:R-:W-:Y:S01]  /*1150*/  VIADD R9, R6, UR4 ;  /* 0x0000000406097c36 */ /* 0x000fe20008000000 */
[----:B------:R-:W-:Y:S01]  /*1160*/  LOP3.LUT R12, R12, 0x378, RZ, 0xc0, !PT ;  /* 0x000003780c0c7812 */ /* 0x000fe200078ec0ff */
[----:B------:R-:W1:Y:S01]  /*1170*/  LDS.64 R14, [R5] ;  /* 0x00000000050e7984 */ /* 0x000e620000000a00 */
[----:B------:R-:W-:Y:S01]  /*1180*/  LOP3.LUT R10, R11, 0x2f8, RZ, 0xc0, !PT ;  /* 0x000002f80b0a7812 */ /* 0x000fe200078ec0ff */
[----:B------:R-:W-:Y:S01]  /*1190*/  VIADD R13, R4, UR4 ;  /* 0x00000004040d7c36 */ /* 0x000fe20008000000 */
[----:B------:R-:W-:Y:S01]  /*11a0*/  IADD3 R11, R8, UR4, RZ ;  /* 0x00000004080b7c10 */ /* 0x000fe2000fffe0ff */
[----:B------:R-:W-:Y:S01]  /*11b0*/  VIADD R23, R12, UR4 ;  /* 0x000000040c177c36 */ /* 0x000fe20008000000 */
[----:B------:R-:W-:-:S02]  /*11c0*/  IADD3 R21, R10, UR4, RZ ;  /* 0x000000040a157c10 */ /* 0x000fc4000fffe0ff */
[C---:B------:R-:W-:Y:S02]  /*11d0*/  LEA R7, R16.reuse, R7, 0x2 ;  /* 0x0000000710077211 */ /* 0x040fe400078e10ff */
[C---:B------:R-:W-:Y:S01]  /*11e0*/  LEA R12, R16.reuse, R9, 0x2 ;  /* 0x00000009100c7211 */ /* 0x040fe200078e10ff */
[C---:B------:R-:W-:Y:S01]  /*11f0*/  IMAD R8, R16.reuse, 0x4, R13 ;  /* 0x0000000410087824 */ /* 0x040fe200078e020d */
[C---:B------:R-:W-:Y:S01]  /*1200*/  LEA R11, R16.reuse, R11, 0x2 ;  /* 0x0000000b100b7211 */ /* 0x040fe200078e10ff */
[----:B------:R-:W2:Y:S01]  /*1210*/  LDS.64 R18, [R7+0x800] ;  /* 0x0008000007127984 */ /* 0x000ea20000000a00 */
[C---:B------:R-:W-:Y:S02]  /*1220*/  LEA R6, R16.reuse, R21, 0x2 ;  /* 0x0000001510067211 */ /* 0x040fe400078e10ff */
[----:B------:R-:W-:Y:S01]  /*1230*/  LEA R4, R16, R23, 0x2 ;  /* 0x0000001710047211 */ /* 0x000fe200078e10ff */
[----:B------:R-:W3:Y:S04]  /*1240*/  LDS.64 R12, [R12+0x1000] ;  /* 0x001000000c0c7984 */ /* 0x000ee80000000a00 */
[----:B------:R-:W4:Y:S01]  /*1250*/  LDS.64 R10, [R11+0x1800] ;  /* 0x001800000b0a7984 */ /* 0x000f220000000a00 */
[----:B------:R-:W-:-:S03]  /*1260*/  ISETP.GE.AND P0, PT, R40, 0x28, PT ;  /* 0x000000282800780c */ /* 0x000fc60003f06270 */
[----:B------:R-:W5:Y:S01]  /*1270*/  LDS.64 R8, [R8+0x2000] ;  /* 0x0020000008087984 */ /* 0x000f620000000a00 */
[----:B------:R-:W-:-:S03]  /*1280*/  LOP3.LUT R20, R0, 0x70, RZ, 0xfc, !PT ;  /* 0x0000007000147812 */ /* 0x000fc600078efcff */
[----:B------:R-:W2:Y:S04]  /*1290*/  LDS.64 R6, [R6+0x2800] ;  /* 0x0028000006067984 */ /* 0x000ea80000000a00 */
[----:B------:R-:W2:Y:S01]  /*12a0*/  LDS.64 R4, [R4+0x3000] ;  /* 0x0030000004047984 */ /* 0x000ea20000000a00 */
[C---:B------:R-:W-:Y:S01]  /*12b0*/  IMAD R40, R17.reuse, -0xa, R40 ;  /* 0xfffffff611287824 */ /* 0x040fe200078e0228 */
[----:B------:R-:W-:Y:S02]  /*12c0*/  LOP3.LUT R22, R0, 0x60, RZ, 0xfc, !PT ;  /* 0x0000006000167812 */ /* 0x000fe400078efcff */
[----:B------:R-:W-:Y:S02]  /*12d0*/  ISETP.LT.AND P1, PT, R20, 0x80, !P0 ;  /* 0x000000801400780c */ /* 0x000fe40004721270 */
[----:B------:R-:W-:Y:S01]  /*12e0*/  LOP3.LUT R20, R16, 0xe00, RZ, 0xfc, !PT ;  /* 0x00000e0010147812 */ /* 0x000fe200078efcff */
[----:B------:R-:W-:Y:S01]  /*12f0*/  IMAD R23, R17, 0x500, R40 ;  /* 0x0000050011177824 */ /* 0x000fe200078e0228 */
[----:B------:R-:W-:-:S02]  /*1300*/  ISETP.LT.AND P5, PT, R0, 0x80, !P0 ;  /* 0x000000800000780c */ /* 0x000fc400047a1270 */
[----:B------:R-:W-:Y:S02]  /*1310*/  ISETP.LT.AND P2, PT, R22, 0x80, !P0 ;  /* 0x000000801600780c */ /* 0x000fe40004741270 */
[----:B------:R-:W-:Y:S01]  /*1320*/  SHF.R.U32.HI R22, RZ, 0x2, R20 ;  /* 0x00000002ff167819 */ /* 0x000fe20000011614 */
[C---:B------:R-:W-:Y:S01]  /*1330*/  IMAD R29, R0.reuse, 0xa, R23 ;  /* 0x0000000a001d7824 */ /* 0x040fe200078e0217 */
[C---:B------:R-:W-:Y:S02]  /*1340*/  LOP3.LUT R21, R0.reuse, 0x10, RZ, 0xfc, !PT ;  /* 0x0000001000157812 */ /* 0x040fe400078efcff */
[----:B------:R-:W-:Y:S02]  /*1350*/  LOP3.LUT R20, R0, 0x40, RZ, 0xfc, !PT ;  /* 0x0000004000147812 */ /* 0x000fe400078efcff */
[----:B------:R-:W-:Y:S02]  /*1360*/  ISETP.LT.AND P6, PT, R21, 0x80, !P0 ;  /* 0x000000801500780c */ /* 0x000fe400047c1270 */
[----:B------:R-:W-:Y:S01]  /*1370*/  ISETP.LT.AND P4, PT, R20, 0x80, !P0 ;  /* 0x000000801400780c */ /* 0x000fe20004781270 */
[----:B0-----:R-:W-:Y:S01]  /*1380*/  IMAD.WIDE R20, R29, 0x4, R2 ;  /* 0x000000041d147825 */ /* 0x001fe200078e0202 */
[----:B------:R-:W-:-:S02]  /*1390*/  LOP3.LUT R17, R0, 0x50, RZ, 0xfc, !PT ;  /* 0x0000005000117812 */ /* 0x000fc400078efcff */
[----:B------:R-:W-:Y:S02]  /*13a0*/  LOP3.LUT R22, R22, 0x3f8, RZ, 0xc0, !PT ;  /* 0x000003f816167812 */ /* 0x000fe400078ec0ff */
[C---:B------:R-:W-:Y:S02]  /*13b0*/  LOP3.LUT R24, R0.reuse, 0x30, RZ, 0xfc, !PT ;  /* 0x0000003000187812 */ /* 0x040fe400078efcff */
[----:B------:R-:W-:Y:S01]  /*13c0*/  LOP3.LUT R0, R0, 0x20, RZ, 0xfc, !PT ;  /* 0x0000002000007812 */ /* 0x000fe200078efcff */
[----:B-1----:R0:W-:Y:S01]  /*13d0*/  @P5 STG.E.64 desc[UR6][R20.64], R14 ;  /* 0x0000000e14005986 */ /* 0x0021e2000c101b06 */
[----:B------:R-:W-:Y:S02]  /*13e0*/  ISETP.LT.AND P3, PT, R17, 0x80, !P0 ;  /* 0x000000801100780c */ /* 0x000fe40004761270 */
[----:B------:R-:W-:Y:S02]  /*13f0*/  IADD3 R17, R22, UR4, RZ ;  /* 0x0000000416117c10 */ /* 0x000fe4000fffe0ff */
[----:B------:R-:W-:-:S02]  /*1400*/  ISETP.LT.AND P5, PT, R24, 0x80, !P0 ;  /* 0x000000801800780c */ /* 0x000fc400047a1270 */
[----:B------:R-:W-:Y:S01]  /*1410*/  ISETP.LT.AND P0, PT, R0, 0x80, !P0 ;  /* 0x000000800000780c */ /* 0x000fe20004701270 */
[C---:B------:R-:W-:Y:S01]  /*1420*/  VIADD R23, R29.reuse, 0xa0 ;  /* 0x000000a01d177836 */ /* 0x040fe20000000000 */
[----:B------:R-:W-:Y:S01]  /*1430*/  LEA R0, R16, R17, 0x2 ;  /* 0x0000001110007211 */ /* 0x000fe200078e10ff */
[----:B------:R-:W-:Y:S01]  /*1440*/  VIADD R17, R29, 0x140 ;  /* 0x000001401d117836 */ /* 0x000fe20000000000 */
[----:B------:R-:W-:Y:S02]  /*1450*/  IADD3 R25, R29, 0x1e0, RZ ;  /* 0x000001e01d197810 */ /* 0x000fe40007ffe0ff */
[----:B------:R-:W-:Y:S01]  /*1460*/  IADD3 R27, R29, 0x280, RZ ;  /* 0x000002801d1b7810 */ /* 0x000fe20007ffe0ff */
[----:B------:R-:W-:Y:S01]  /*1470*/  IMAD.WIDE R22, R23, 0x4, R2 ;  /* 0x0000000417167825 */ /* 0x000fe200078e0202 */
[----:B------:R-:W-:-:S03]  /*1480*/  IADD3 R33, R29, 0x3c0, RZ ;  /* 0x000003c01d217810 */ /* 0x000fc60007ffe0ff */
[----:B------:R-:W-:Y:S02]  /*1490*/  VIADD R31, R29, 0x320 ;  /* 0x000003201d1f7836 */ /* 0x000fe40000000000 */
[--C-:B------:R-:W-:Y:S01]  /*14a0*/  IMAD.WIDE R16, R17, 0x4, R2.reuse ;  /* 0x0000000411107825 */ /* 0x100fe200078e0202 */
[----:B--2---:R1:W-:Y:S03]  /*14b0*/  @P6 STG.E.64 desc[UR6][R22.64], R18 ;  /* 0x0000001216006986 */ /* 0x0043e6000c101b06 */
[--C-:B0-----:R-:W-:Y:S01]  /*14c0*/  IMAD.WIDE R14, R25, 0x4, R2.reuse ;  /* 0x00000004190e7825 */ /* 0x101fe200078e0202 */
[----:B---3--:R1:W-:Y:S03]  /*14d0*/  @P0 STG.E.64 desc[UR6][R16.64], R12 ;  /* 0x0000000c10000986 */ /* 0x0083e6000c101b06 */
[--C-:B------:R-:W-:Y:S01]  /*14e0*/  IMAD.WIDE R20, R27, 0x4, R2.reuse ;  /* 0x000000041b147825 */ /* 0x100fe200078e0202 */
[----:B----4-:R1:W-:Y:S03]  /*14f0*/  @P5 STG.E.64 desc[UR6][R14.64], R10 ;  /* 0x0000000a0e005986 */ /* 0x0103e6000c101b06 */
[--C-:B------:R-:W-:Y:S01]  /*1500*/  IMAD.WIDE R24, R31, 0x4, R2.reuse ;  /* 0x000000041f187825 */ /* 0x100fe200078e0202 */
[----:B-----5:R1:W-:Y:S03]  /*1510*/  @P4 STG.E.64 desc[UR6][R20.64], R8 ;  /* 0x0000000814004986 */ /* 0x0203e6000c101b06 */
[----:B------:R-:W-:Y:S01]  /*1520*/  IMAD.WIDE R26, R33, 0x4, R2 ;  /* 0x00000004211a7825 */ /* 0x000fe200078e0202 */
[----:B------:R1:W-:Y:S04]  /*1530*/  @P3 STG.E.64 desc[UR6][R24.64], R6 ;  /* 0x0000000618003986 */ /* 0x0003e8000c101b06 */
[----:B------:R1:W-:Y:S01]  /*1540*/  @P2 STG.E.64 desc[UR6][R26.64], R4 ;  /* 0x000000041a002986 */ /* 0x0003e2000c101b06 */
[----:B------:R-:W-:Y:S05]  /*1550*/  @!P1 EXIT ;  /* 0x000000000000994d */ /* 0x000fea0003800000 */
[----:B-1----:R-:W0:Y:S01]  /*1560*/  LDS.64 R4, [R0+0x3800] ;  /* 0x0038000000047984 */ /* 0x002e220000000a00 */
[----:B------:R-:W-:-:S05]  /*1570*/  IADD3 R29, R29, 0x460, RZ ;  /* 0x000004601d1d7810 */ /* 0x000fca0007ffe0ff */
[----:B------:R-:W-:-:S05]  /*1580*/  IMAD.WIDE R2, R29, 0x4, R2 ;  /* 0x000000041d027825 */ /* 0x000fca00078e0202 */
[----:B0-----:R-:W-:Y:S01]  /*1590*/  STG.E.64 desc[UR6][R2.64], R4 ;  /* 0x0000000402007986 */ /* 0x001fe2000c101b06 */
[----:B------:R-:W-:Y:S05]  /*15a0*/  EXIT ;  /* 0x000000000000794d */ /* 0x000fea0003800000 */
.L_x_0:
[----:B------:R-:W-:-:S00]  /*15b0*/  BRA `(.L_x_0) ;  /* 0xfffffffc00fc7947 */ /* 0x000fc0000383ffff */
[----:B------:R-:W-:-:S00]  /*15c0*/  NOP ;  /* 0x0000000000007918 */ /* 0x000fc00000000000 */
        /* <DEDUP_REMOVED lines=11> */
.L_x_1:


//--------------------- .nv.global.init           --------------------------
	.section	.nv.global.init,"aw",@progbits
.nv.global.init:
	.type		_$_str,@object
	.size		_$_str,(_$_str_$_2 - _$_str)
_$_str:
        /*0000*/ 	.byte	0x5f, 0x5f, 0x43, 0x55, 0x44, 0x41, 0x5f, 0x46, 0x54, 0x5a, 0x00
	.type		_$_str_$_2,@object
	.size		_$_str_$_2,(.L_1 - _$_str_$_2)
_$_str_$_2:
        /*000b*/ 	.byte	0x5f, 0x5f, 0x43, 0x55, 0x44, 0x41, 0x5f, 0x50, 0x52, 0x45, 0x43, 0x5f, 0x53, 0x51, 0x52, 0x54
        /*001b*/ 	.byte	0x00
.L_1:


//--------------------- .nv.shared.triton_poi_fused__native_batch_norm_legit_no_training_clone_convolution_4 --------------------------
	.section	.nv.shared.triton_poi_fused__native_batch_norm_legit_no_training_clone_convolution_4,"aw",@nobits
	.sectionflags	@""
	.align	16
	.zero		1024


//--------------------- .nv.constant0.triton_poi_fused__native_batch_norm_legit_no_training_clone_convolution_4 --------------------------
	.section	.nv.constant0.triton_poi_fused__native_batch_norm_legit_no_training_clone_convolution_4,"a",@progbits
	.sectionflags	@""
	.align	4
.nv.constant0.triton_poi_fused__native_batch_norm_legit_no_training_clone_convolution_4:
	.zero		592
